//
// Generated by NVIDIA NVVM Compiler
//
// Compiler Build ID: CL-36424714
// Cuda compilation tools, release 13.0, V13.0.88
// Based on NVVM 20.0.0
//

.version 9.0
.target sm_100
.address_size 64

	// .globl	_Z4stepPKiPi

.visible .entry _Z4stepPKiPi(
	.param .u64 .ptr .align 1 _Z4stepPKiPi_param_0,
	.param .u64 .ptr .align 1 _Z4stepPKiPi_param_1
)
{
	.reg .pred 	%p<22>;
	.reg .b32 	%r<186>;
	.reg .b64 	%rd<42>;

	ld.param.u64 	%rd9, [_Z4stepPKiPi_param_0];
	cvta.to.global.u64 	%rd1, %rd9;
	mov.u32 	%r71, %ctaid.x;
	mov.u32 	%r72, %ntid.x;
	mov.u32 	%r73, %tid.x;
	mad.lo.s32 	%r1, %r71, %r72, %r73;
	setp.gt.s32 	%p1, %r1, 67599;
	@%p1 bra 	$L__BB0_30;
	mul.hi.s32 	%r75, %r1, 1691556351;
	shr.u32 	%r76, %r75, 31;
	shr.s32 	%r77, %r75, 11;
	add.s32 	%r78, %r77, %r76;
	mad.lo.s32 	%r79, %r78, -5200, %r1;
	mul.hi.s32 	%r80, %r79, 1374389535;
	shr.u32 	%r81, %r80, 31;
	shr.s32 	%r82, %r80, 7;
	add.s32 	%r83, %r82, %r81;
	mad.lo.s32 	%r84, %r83, -400, %r79;
	mul.hi.s32 	%r85, %r84, 1717986919;
	shr.u32 	%r86, %r85, 31;
	shr.s32 	%r87, %r85, 3;
	add.s32 	%r88, %r87, %r86;
	mad.lo.s32 	%r2, %r88, -20, %r84;
	mul.wide.s32 	%rd10, %r1, 4;
	add.s64 	%rd11, %rd1, %rd10;
	ld.global.u32 	%r185, [%rd11];
	max.s32 	%r4, %r78, 1;
	min.s32 	%r89, %r78, 11;
	add.s32 	%r5, %r89, 2;
	max.s32 	%r6, %r83, 1;
	min.s32 	%r90, %r83, 11;
	add.s32 	%r7, %r90, 2;
	max.s32 	%r8, %r88, 1;
	min.s32 	%r91, %r88, 18;
	add.s32 	%r9, %r91, 2;
	max.s32 	%r10, %r2, 1;
	add.s32 	%r11, %r10, -1;
	setp.gt.s32 	%p2, %r4, %r5;
	mov.b32 	%r181, 0;
	@%p2 bra 	$L__BB0_25;
	min.s32 	%r93, %r2, 18;
	add.s32 	%r12, %r93, 2;
	add.s32 	%r162, %r4, -1;
	max.s32 	%r94, %r10, %r12;
	sub.s32 	%r14, %r94, %r10;
	add.s32 	%r95, %r14, 1;
	and.b32  	%r15, %r95, 15;
	add.s32 	%r16, %r15, -1;
	and.b32  	%r17, %r95, 7;
	add.s32 	%r18, %r17, -1;
	and.b32  	%r19, %r95, 3;
	and.b32  	%r96, %r95, -16;
	neg.s32 	%r20, %r96;
	add.s64 	%rd2, %rd1, 32;
	cvt.u64.u32 	%rd3, %r11;
	mov.b32 	%r181, 0;
$L__BB0_3:
	setp.gt.s32 	%p3, %r6, %r7;
	@%p3 bra 	$L__BB0_24;
	add.s32 	%r164, %r6, -1;
	mul.lo.s32 	%r24, %r162, 5200;
$L__BB0_5:
	setp.gt.s32 	%p4, %r8, %r9;
	@%p4 bra 	$L__BB0_23;
	add.s32 	%r166, %r8, -1;
	mul.lo.s32 	%r97, %r164, 400;
	add.s32 	%r28, %r97, %r24;
	add.s32 	%r98, %r11, %r24;
	add.s32 	%r29, %r98, %r97;
$L__BB0_7:
	setp.gt.s32 	%p5, %r10, %r12;
	@%p5 bra 	$L__BB0_22;
	setp.lt.u32 	%p6, %r14, 15;
	mul.lo.s32 	%r32, %r166, 20;
	add.s32 	%r33, %r28, %r32;
	mov.u32 	%r176, %r11;
	@%p6 bra 	$L__BB0_12;
	add.s32 	%r169, %r29, %r32;
	cvt.u64.u32 	%rd12, %r33;
	add.s64 	%rd13, %rd3, %rd12;
	shl.b64 	%rd14, %rd13, 2;
	add.s64 	%rd41, %rd2, %rd14;
	mov.u32 	%r168, %r10;
	mov.u32 	%r170, %r20;
$L__BB0_10:
	.pragma "nounroll";
	mul.wide.u32 	%rd15, %r169, 4;
	add.s64 	%rd16, %rd1, %rd15;
	ld.global.u32 	%r100, [%rd16];
	add.s32 	%r101, %r100, %r181;
	ld.global.u32 	%r102, [%rd41+-28];
	add.s32 	%r103, %r102, %r101;
	ld.global.u32 	%r104, [%rd41+-24];
	add.s32 	%r105, %r104, %r103;
	ld.global.u32 	%r106, [%rd41+-20];
	add.s32 	%r107, %r106, %r105;
	ld.global.u32 	%r108, [%rd41+-16];
	add.s32 	%r109, %r108, %r107;
	ld.global.u32 	%r110, [%rd41+-12];
	add.s32 	%r111, %r110, %r109;
	ld.global.u32 	%r112, [%rd41+-8];
	add.s32 	%r113, %r112, %r111;
	ld.global.u32 	%r114, [%rd41+-4];
	add.s32 	%r115, %r114, %r113;
	ld.global.u32 	%r116, [%rd41];
	add.s32 	%r117, %r116, %r115;
	ld.global.u32 	%r118, [%rd41+4];
	add.s32 	%r119, %r118, %r117;
	ld.global.u32 	%r120, [%rd41+8];
	add.s32 	%r121, %r120, %r119;
	ld.global.u32 	%r122, [%rd41+12];
	add.s32 	%r123, %r122, %r121;
	ld.global.u32 	%r124, [%rd41+16];
	add.s32 	%r125, %r124, %r123;
	ld.global.u32 	%r126, [%rd41+20];
	add.s32 	%r127, %r126, %r125;
	ld.global.u32 	%r128, [%rd41+24];
	add.s32 	%r129, %r128, %r127;
	ld.global.u32 	%r130, [%rd41+28];
	add.s32 	%r181, %r130, %r129;
	add.s32 	%r170, %r170, 16;
	add.s32 	%r169, %r169, 16;
	add.s32 	%r168, %r168, 16;
	add.s64 	%rd41, %rd41, 64;
	setp.ne.s32 	%p7, %r170, 0;
	@%p7 bra 	$L__BB0_10;
	add.s32 	%r176, %r168, -1;
$L__BB0_12:
	setp.eq.s32 	%p8, %r15, 0;
	@%p8 bra 	$L__BB0_22;
	setp.lt.u32 	%p9, %r16, 7;
	@%p9 bra 	$L__BB0_15;
	add.s32 	%r132, %r33, %r176;
	mul.wide.u32 	%rd17, %r132, 4;
	add.s64 	%rd18, %rd1, %rd17;
	ld.global.u32 	%r133, [%rd18];
	add.s32 	%r134, %r133, %r181;
	cvt.u64.u32 	%rd19, %r33;
	cvt.u64.u32 	%rd20, %r176;
	add.s64 	%rd21, %rd19, %rd20;
	shl.b64 	%rd22, %rd21, 2;
	add.s64 	%rd23, %rd1, %rd22;
	ld.global.u32 	%r135, [%rd23+4];
	add.s32 	%r136, %r135, %r134;
	ld.global.u32 	%r137, [%rd23+8];
	add.s32 	%r138, %r137, %r136;
	ld.global.u32 	%r139, [%rd23+12];
	add.s32 	%r140, %r139, %r138;
	ld.global.u32 	%r141, [%rd23+16];
	add.s32 	%r142, %r141, %r140;
	ld.global.u32 	%r143, [%rd23+20];
	add.s32 	%r144, %r143, %r142;
	ld.global.u32 	%r145, [%rd23+24];
	add.s32 	%r146, %r145, %r144;
	ld.global.u32 	%r147, [%rd23+28];
	add.s32 	%r181, %r147, %r146;
	add.s32 	%r176, %r176, 8;
$L__BB0_15:
	setp.eq.s32 	%p10, %r17, 0;
	@%p10 bra 	$L__BB0_22;
	setp.lt.u32 	%p11, %r18, 3;
	@%p11 bra 	$L__BB0_18;
	add.s32 	%r149, %r33, %r176;
	mul.wide.u32 	%rd24, %r149, 4;
	add.s64 	%rd25, %rd1, %rd24;
	ld.global.u32 	%r150, [%rd25];
	add.s32 	%r151, %r150, %r181;
	cvt.u64.u32 	%rd26, %r33;
	cvt.u64.u32 	%rd27, %r176;
	add.s64 	%rd28, %rd26, %rd27;
	shl.b64 	%rd29, %rd28, 2;
	add.s64 	%rd30, %rd1, %rd29;
	ld.global.u32 	%r152, [%rd30+4];
	add.s32 	%r153, %r152, %r151;
	ld.global.u32 	%r154, [%rd30+8];
	add.s32 	%r155, %r154, %r153;
	ld.global.u32 	%r156, [%rd30+12];
	add.s32 	%r181, %r156, %r155;
	add.s32 	%r176, %r176, 4;
$L__BB0_18:
	setp.eq.s32 	%p12, %r19, 0;
	@%p12 bra 	$L__BB0_22;
	setp.eq.s32 	%p13, %r19, 1;
	add.s32 	%r157, %r33, %r176;
	mul.wide.u32 	%rd31, %r157, 4;
	add.s64 	%rd32, %rd1, %rd31;
	ld.global.u32 	%r158, [%rd32];
	add.s32 	%r181, %r158, %r181;
	@%p13 bra 	$L__BB0_22;
	setp.eq.s32 	%p14, %r19, 2;
	cvt.u64.u32 	%rd33, %r33;
	cvt.u64.u32 	%rd34, %r176;
	add.s64 	%rd35, %rd33, %rd34;
	shl.b64 	%rd36, %rd35, 2;
	add.s64 	%rd7, %rd1, %rd36;
	ld.global.u32 	%r159, [%rd7+4];
	add.s32 	%r181, %r159, %r181;
	@%p14 bra 	$L__BB0_22;
	ld.global.u32 	%r160, [%rd7+8];
	add.s32 	%r181, %r160, %r181;
$L__BB0_22:
	add.s32 	%r166, %r166, 1;
	setp.lt.s32 	%p15, %r166, %r9;
	@%p15 bra 	$L__BB0_7;
$L__BB0_23:
	add.s32 	%r164, %r164, 1;
	setp.lt.s32 	%p16, %r164, %r7;
	@%p16 bra 	$L__BB0_5;
$L__BB0_24:
	add.s32 	%r162, %r162, 1;
	setp.lt.s32 	%p17, %r162, %r5;
	@%p17 bra 	$L__BB0_3;
$L__BB0_25:
	sub.s32 	%r67, %r181, %r185;
	setp.eq.s32 	%p18, %r185, 0;
	@%p18 bra 	$L__BB0_28;
	setp.ne.s32 	%p19, %r185, 1;
	@%p19 bra 	$L__BB0_29;
	and.b32  	%r161, %r67, -2;
	setp.eq.s32 	%p21, %r161, 2;
	selp.u32 	%r185, 1, 0, %p21;
	bra.uni 	$L__BB0_29;
$L__BB0_28:
	setp.eq.s32 	%p20, %r67, 3;
	selp.u32 	%r185, 1, 0, %p20;
$L__BB0_29:
	ld.param.u64 	%rd40, [_Z4stepPKiPi_param_1];
	cvta.to.global.u64 	%rd37, %rd40;
	mul.wide.s32 	%rd38, %r1, 4;
	add.s64 	%rd39, %rd37, %rd38;
	st.global.u32 	[%rd39], %r185;
$L__BB0_30:
	ret;

}


// ===== COMPILED SASS (sm_100) =====

	.target	sm_100

	.elftype	@"ET_EXEC"


//--------------------- .note.nv.tkinfo           --------------------------
	.section	.note.nv.tkinfo,"",@"SHT_NOTE"
	.sectionflags	@"SHF_NOTE_NV_TKINFO"
	.tkinfo
        /*0018*/ 	.word	0x00000002
        /*0030*/ 	.string	""
        /*0030*/ 	.string	"ptxas"
        /*0030*/ 	.string	"Cuda compilation tools, release 13.0, V13.0.88"
        /*0030*/ 	.string	"Build cuda_13.0.r13.0/compiler.36424714_0"
        /*0030*/ 	.string	"-arch sm_100 -m 64 "



//--------------------- .note.nv.cuinfo           --------------------------
	.section	.note.nv.cuinfo,"",@"SHT_NOTE"
	.sectionflags	@"SHF_NOTE_NV_CUINFO"
        /*0018*/ 	.short	0x0002
        /*001a*/ 	.short	0x0064
        /*001c*/ 	.short	0x0082
	.zero		2


//--------------------- .nv.info                  --------------------------
	.section	.nv.info,"",@"SHT_CUDA_INFO"
	.align	4


	//----- nvinfo : EIATTR_REGCOUNT
	.align		4
        /*0000*/ 	.byte	0x04, 0x2f
        /*0002*/ 	.short	(.L_1 - .L_0)
	.align		4
.L_0:
        /*0004*/ 	.word	index@(_Z4stepPKiPi)
        /*0008*/ 	.word	0x00000027


	//----- nvinfo : EIATTR_FRAME_SIZE
	.align		4
.L_1:
        /*000c*/ 	.byte	0x04, 0x11
        /*000e*/ 	.short	(.L_3 - .L_2)
	.align		4
.L_2:
        /*0010*/ 	.word	index@(_Z4stepPKiPi)
        /*0014*/ 	.word	0x00000000


	//----- nvinfo : EIATTR_MIN_STACK_SIZE
	.align		4
.L_3:
        /*0018*/ 	.byte	0x04, 0x12
        /*001a*/ 	.short	(.L_5 - .L_4)
	.align		4
.L_4:
        /*001c*/ 	.word	index@(_Z4stepPKiPi)
        /*0020*/ 	.word	0x00000000
.L_5:


//--------------------- .nv.compat                --------------------------
	.section	.nv.compat,"",@"SHT_CUDA_COMPAT_INFO"
	.align	4
        /*0000*/ 	.byte	0x02, 0x09, 0x00, 0x00, 0x02, 0x02, 0x01, 0x00, 0x02, 0x05, 0x05, 0x00, 0x03, 0x07, 0x01, 0x01
        /*0010*/ 	.byte	0x02, 0x03, 0x00, 0x00, 0x02, 0x06, 0x01, 0x00, 0x04, 0x0b, 0x08, 0x00, 0x09, 0x00, 0x00, 0x00
        /*0020*/ 	.byte	0x00, 0x00, 0x00, 0x00


//--------------------- .nv.info._Z4stepPKiPi     --------------------------
	.section	.nv.info._Z4stepPKiPi,"",@"SHT_CUDA_INFO"
	.sectionflags	@""
	.align	4


	//----- nvinfo : EIATTR_CUDA_API_VERSION
	.align		4
        /*0000*/ 	.byte	0x04, 0x37
        /*0002*/ 	.short	(.L_7 - .L_6)
.L_6:
        /*0004*/ 	.word	0x00000082


	//----- nvinfo : EIATTR_KPARAM_INFO
	.align		4
.L_7:
        /*0008*/ 	.byte	0x04, 0x17
        /*000a*/ 	.short	(.L_9 - .L_8)
.L_8:
        /*000c*/ 	.word	0x00000000
        /*0010*/ 	.short	0x0001
        /*0012*/ 	.short	0x0008
        /*0014*/ 	.byte	0x00, 0xf5, 0x21, 0x00


	//----- nvinfo : EIATTR_KPARAM_INFO
	.align		4
.L_9:
        /*0018*/ 	.byte	0x04, 0x17
        /*001a*/ 	.short	(.L_11 - .L_10)
.L_10:
        /*001c*/ 	.word	0x00000000
        /*0020*/ 	.short	0x0000
        /*0022*/ 	.short	0x0000
        /*0024*/ 	.byte	0x00, 0xf5, 0x21, 0x00


	//----- nvinfo : EIATTR_SPARSE_MMA_MASK
	.align		4
.L_11:
        /*0028*/ 	.byte	0x03, 0x50
        /*002a*/ 	.short	0x0000


	//----- nvinfo : EIATTR_MAXREG_COUNT
	.align		4
        /*002c*/ 	.byte	0x03, 0x1b
        /*002e*/ 	.short	0x00ff


	//----- nvinfo : EIATTR_MERCURY_ISA_VERSION
	.align		4
        /*0030*/ 	.byte	0x03, 0x5f
        /*0032*/ 	.short	0x0101


	//----- nvinfo : EIATTR_VRC_CTA_INIT_COUNT
	.align		4
        /*0034*/ 	.byte	0x02, 0x4a
	.zero		1
	.zero		1


	//----- nvinfo : EIATTR_EXIT_INSTR_OFFSETS
	.align		4
        /*0038*/ 	.byte	0x04, 0x1c
        /*003a*/ 	.short	(.L_13 - .L_12)


	//   ....[0]....
.L_12:
        /*003c*/ 	.word	0x00000060


	//   ....[1]....
        /*0040*/ 	.word	0x00000f40


	//----- nvinfo : EIATTR_CRS_STACK_SIZE
	.align		4
.L_13:
        /*0044*/ 	.byte	0x04, 0x1e
        /*0046*/ 	.short	(.L_15 - .L_14)
.L_14:
        /*0048*/ 	.word	0x00000000


	//----- nvinfo : EIATTR_CBANK_PARAM_SIZE
	.align		4
.L_15:
        /*004c*/ 	.byte	0x03, 0x19
        /*004e*/ 	.short	0x0010


	//----- nvinfo : EIATTR_PARAM_CBANK
	.align		4
        /*0050*/ 	.byte	0x04, 0x0a
        /*0052*/ 	.short	(.L_17 - .L_16)
	.align		4
.L_16:
        /*0054*/ 	.word	index@(.nv.constant0._Z4stepPKiPi)
        /*0058*/ 	.short	0x0380
        /*005a*/ 	.short	0x0010


	//----- nvinfo : EIATTR_SW_WAR
	.align		4
.L_17:
        /*005c*/ 	.byte	0x04, 0x36
        /*005e*/ 	.short	(.L_19 - .L_18)
.L_18:
        /*0060*/ 	.word	0x00000008
.L_19:


//--------------------- .nv.callgraph             --------------------------
	.section	.nv.callgraph,"",@"SHT_CUDA_CALLGRAPH"
	.align	4
	.sectionentsize	8
	.align		4
        /*0000*/ 	.word	0x00000000
	.align		4
        /*0004*/ 	.word	0xffffffff
	.align		4
        /*0008*/ 	.word	0x00000000
	.align		4
        /*000c*/ 	.word	0xfffffffe
	.align		4
        /*0010*/ 	.word	0x00000000
	.align		4
        /*0014*/ 	.word	0xfffffffd
	.align		4
        /*0018*/ 	.word	0x00000000
	.align		4
        /*001c*/ 	.word	0xfffffffc


//--------------------- .text._Z4stepPKiPi        --------------------------
	.section	.text._Z4stepPKiPi,"ax",@progbits
	.align	128
        .global         _Z4stepPKiPi
        .type           _Z4stepPKiPi,@function
        .size           _Z4stepPKiPi,(.L_x_23 - _Z4stepPKiPi)
        .other          _Z4stepPKiPi,@"STO_CUDA_ENTRY STV_DEFAULT"
_Z4stepPKiPi:
.text._Z4stepPKiPi:
[----:B------:R-:W-:Y:S01]  /*0000*/  LDC R1, c[0x0][0x37c] ;  /* 0x0000df00ff017b82 */ /* 0x000fe20000000800 */
[----:B------:R-:W0:Y:S07]  /*0010*/  S2R R3, SR_TID.X ;  /* 0x0000000000037919 */ /* 0x000e2e0000002100 */
[----:B------:R-:W0:Y:S08]  /*0020*/  S2UR UR4, SR_CTAID.X ;  /* 0x00000000000479c3 */ /* 0x000e300000002500 */
[----:B------:R-:W0:Y:S02]  /*0030*/  LDC R0, c[0x0][0x360] ;  /* 0x0000d800ff007b82 */ /* 0x000e240000000800 */
[----:B0-----:R-:W-:-:S05]  /*0040*/  IMAD R0, R0, UR4, R3 ;  /* 0x0000000400007c24 */ /* 0x001fca000f8e0203 */
[----:B------:R-:W-:-:S13]  /*0050*/  ISETP.GT.AND P0, PT, R0, 0x1080f, PT ;  /* 0x0001080f0000780c */ /* 0x000fda0003f04270 */
[----:B------:R-:W-:Y:S05]  /*0060*/  @P0 EXIT ;  /* 0x000000000000094d */ /* 0x000fea0003800000 */
[----:B------:R-:W-:Y:S01]  /*0070*/  IMAD.HI R4, R0, 0x64d319ff, RZ ;  /* 0x64d319ff00047827 */ /* 0x000fe200078e02ff */
[----:B------:R-:W0:Y:S01]  /*0080*/  LDC.64 R2, c[0x0][0x380] ;  /* 0x0000e000ff027b82 */ /* 0x000e220000000a00 */
[----:B------:R-:W1:Y:S03]  /*0090*/  LDCU.64 UR4, c[0x0][0x358] ;  /* 0x00006b00ff0477ac */ /* 0x000e660008000a00 */
[----:B------:R-:W-:-:S04]  /*00a0*/  SHF.R.U32.HI R5, RZ, 0x1f, R4 ;  /* 0x0000001fff057819 */ /* 0x000fc80000011604 */
[----:B------:R-:W-:-:S05]  /*00b0*/  LEA.HI.SX32 R5, R4, R5, 0x15 ;  /* 0x0000000504057211 */ /* 0x000fca00078faaff */
[----:B------:R-:W-:-:S04]  /*00c0*/  IMAD R4, R5, -0x1450, R0 ;  /* 0xffffebb005047824 */ /* 0x000fc800078e0200 */
[----:B------:R-:W-:-:S05]  /*00d0*/  IMAD.HI R6, R4, 0x51eb851f, RZ ;  /* 0x51eb851f04067827 */ /* 0x000fca00078e02ff */
[----:B------:R-:W-:Y:S01]  /*00e0*/  SHF.R.U32.HI R7, RZ, 0x1f, R6 ;  /* 0x0000001fff077819 */ /* 0x000fe20000011606 */
[----:B0-----:R-:W-:-:S03]  /*00f0*/  IMAD.WIDE R2, R0, 0x4, R2 ;  /* 0x0000000400027825 */ /* 0x001fc600078e0202 */
[----:B------:R-:W-:Y:S02]  /*0100*/  LEA.HI.SX32 R7, R6, R7, 0x19 ;  /* 0x0000000706077211 */ /* 0x000fe400078fcaff */
[C---:B------:R-:W-:Y:S02]  /*0110*/  VIMNMX R6, PT, PT, R5.reuse, 0xb, PT ;  /* 0x0000000b05067848 */ /* 0x040fe40003fe0100 */
[----:B------:R-:W-:Y:S01]  /*0120*/  VIMNMX R11, PT, PT, R5, 0x1, !PT ;  /* 0x00000001050b7848 */ /* 0x000fe20007fe0100 */
[----:B-1----:R0:W5:Y:S01]  /*0130*/  LDG.E R2, desc[UR4][R2.64] ;  /* 0x0000000402027981 */ /* 0x002162000c1e1900 */
[----:B------:R-:W-:Y:S01]  /*0140*/  IMAD R7, R7, -0x190, R4 ;  /* 0xfffffe7007077824 */ /* 0x000fe200078e0204 */
[----:B------:R-:W-:Y:S01]  /*0150*/  BSSY.RECONVERGENT B3, `(.L_x_0) ;  /* 0x00000ce000037945 */ /* 0x000fe20003800200 */
[----:B------:R-:W-:Y:S02]  /*0160*/  VIADD R6, R6, 0x2 ;  /* 0x0000000206067836 */ /* 0x000fe40000000000 */
[----:B------:R-:W-:-:S03]  /*0170*/  IMAD.MOV.U32 R27, RZ, RZ, RZ ;  /* 0x000000ffff1b7224 */ /* 0x000fc600078e00ff */
[----:B------:R-:W-:Y:S01]  /*0180*/  ISETP.GT.AND P0, PT, R11, R6, PT ;  /* 0x000000060b00720c */ /* 0x000fe20003f04270 */
[----:B0-----:R-:W-:-:S05]  /*0190*/  IMAD.HI R3, R7, 0x66666667, RZ ;  /* 0x6666666707037827 */ /* 0x001fca00078e02ff */
[----:B------:R-:W-:-:S04]  /*01a0*/  SHF.R.U32.HI R4, RZ, 0x1f, R3 ;  /* 0x0000001fff047819 */ /* 0x000fc80000011603 */
[----:B------:R-:W-:-:S03]  /*01b0*/  LEA.HI.SX32 R10, R3, R4, 0x1d ;  /* 0x00000004030a7211 */ /* 0x000fc600078feaff */
[----:B------:R-:W-:Y:S05]  /*01c0*/  @P0 BRA `(.L_x_1) ;  /* 0x0000000c00180947 */ /* 0x000fea0003800000 */
[----:B------:R-:W-:Y:S01]  /*01d0*/  IMAD R4, R10, -0x14, R7 ;  /* 0xffffffec0a047824 */ /* 0x000fe200078e0207 */
[----:B------:R-:W0:Y:S01]  /*01e0*/  LDC.64 R8, c[0x0][0x380] ;  /* 0x0000e000ff087b82 */ /* 0x000e220000000a00 */
[----:B------:R-:W-:-:S03]  /*01f0*/  IMAD.MOV.U32 R27, RZ, RZ, RZ ;  /* 0x000000ffff1b7224 */ /* 0x000fc600078e00ff */
[C---:B------:R-:W-:Y:S02]  /*0200*/  VIMNMX R5, PT, PT, R4.reuse, 0x12, PT ;  /* 0x0000001204057848 */ /* 0x040fe40003fe0100 */
[----:B------:R-:W-:-:S03]  /*0210*/  VIMNMX R4, PT, PT, R4, 0x1, !PT ;  /* 0x0000000104047848 */ /* 0x000fc60007fe0100 */
[----:B------:R-:W-:-:S05]  /*0220*/  VIADD R5, R5, 0x2 ;  /* 0x0000000205057836 */ /* 0x000fca0000000000 */
[----:B------:R-:W-:-:S05]  /*0230*/  VIMNMX R3, PT, PT, R4, R5, !PT ;  /* 0x0000000504037248 */ /* 0x000fca0007fe0100 */
[----:B------:R-:W-:-:S04]  /*0240*/  IMAD.IADD R6, R3, 0x1, -R4 ;  /* 0x0000000103067824 */ /* 0x000fc800078e0a04 */
[----:B------:R-:W-:Y:S01]  /*0250*/  VIADD R13, R6, 0x1 ;  /* 0x00000001060d7836 */ /* 0x000fe20000000000 */
[----:B0-----:R-:W-:-:S04]  /*0260*/  IADD3 R8, P0, PT, R8, 0x20, RZ ;  /* 0x0000002008087810 */ /* 0x001fc80007f1e0ff */
[C---:B------:R-:W-:Y:S01]  /*0270*/  LOP3.LUT R3, R13.reuse, 0xf, RZ, 0xc0, !PT ;  /* 0x0000000f0d037812 */ /* 0x040fe200078ec0ff */
[----:B------:R-:W-:Y:S01]  /*0280*/  IMAD.X R9, RZ, RZ, R9, P0 ;  /* 0x000000ffff097224 */ /* 0x000fe200000e0609 */
[C---:B------:R-:W-:Y:S02]  /*0290*/  LOP3.LUT R7, R13.reuse, 0x7, RZ, 0xc0, !PT ;  /* 0x000000070d077812 */ /* 0x040fe400078ec0ff */
[----:B------:R-:W-:Y:S01]  /*02a0*/  LOP3.LUT R14, R13, 0xfffffff0, RZ, 0xc0, !PT ;  /* 0xfffffff00d0e7812 */ /* 0x000fe200078ec0ff */
[----:B------:R-:W-:Y:S01]  /*02b0*/  VIADD R3, R3, 0xffffffff ;  /* 0xffffffff03037836 */ /* 0x000fe20000000000 */
[----:B------:R-:W-:Y:S01]  /*02c0*/  LOP3.LUT R13, R13, 0x3, RZ, 0xc0, !PT ;  /* 0x000000030d0d7812 */ /* 0x000fe200078ec0ff */
[----:B------:R-:W-:Y:S02]  /*02d0*/  VIADD R12, R7, 0xffffffff ;  /* 0xffffffff070c7836 */ /* 0x000fe40000000000 */
[----:B------:R-:W-:Y:S01]  /*02e0*/  IMAD.MOV R14, RZ, RZ, -R14 ;  /* 0x000000ffff0e7224 */ /* 0x000fe200078e0a0e */
[----:B------:R-:W-:-:S02]  /*02f0*/  ISETP.GE.U32.AND P0, PT, R3, 0x7, PT ;  /* 0x000000070300780c */ /* 0x000fc40003f06070 */
[----:B------:R-:W-:Y:S01]  /*0300*/  VIMNMX R3, PT, PT, R10, 0x12, PT ;  /* 0x000000120a037848 */ /* 0x000fe20003fe0100 */
[----:B------:R-:W-:Y:S01]  /*0310*/  VIADD R10, R11, 0xffffffff ;  /* 0xffffffff0b0a7836 */ /* 0x000fe20000000000 */
[----:B------:R-:W-:Y:S01]  /*0320*/  ISETP.GE.U32.AND P1, PT, R12, 0x3, PT ;  /* 0x000000030c00780c */ /* 0x000fe20003f26070 */
[----:B------:R-:W-:Y:S02]  /*0330*/  VIADD R12, R4, 0xffffffff ;  /* 0xffffffff040c7836 */ /* 0x000fe40000000000 */
[----:B------:R-:W-:-:S10]  /*0340*/  VIADD R11, R3, 0x2 ;  /* 0x00000002030b7836 */ /* 0x000fd40000000000 */
.L_x_18:
[----:B------:R-:W-:Y:S01]  /*0350*/  IMAD.HI R3, R0, 0x64d319ff, RZ ;  /* 0x64d319ff00037827 */ /* 0x000fe200078e02ff */
[----:B------:R-:W-:Y:S04]  /*0360*/  BSSY.RECONVERGENT B2, `(.L_x_2) ;  /* 0x00000a4000027945 */ /* 0x000fe80003800200 */
[----:B------:R-:W-:-:S04]  /*0370*/  SHF.R.U32.HI R16, RZ, 0x1f, R3 ;  /* 0x0000001fff107819 */ /* 0x000fc80000011603 */
[----:B------:R-:W-:-:S05]  /*0380*/  LEA.HI.SX32 R15, R3, R16, 0x15 ;  /* 0x00000010030f7211 */ /* 0x000fca00078faaff */
[----:B------:R-:W-:-:S04]  /*0390*/  IMAD R15, R15, -0x1450, R0 ;  /* 0xffffebb00f0f7824 */ /* 0x000fc800078e0200 */
[----:B------:R-:W-:-:S05]  /*03a0*/  IMAD.HI R16, R15, 0x51eb851f, RZ ;  /* 0x51eb851f0f107827 */ /* 0x000fca00078e02ff */
[----:B------:R-:W-:-:S04]  /*03b0*/  SHF.R.U32.HI R3, RZ, 0x1f, R16 ;  /* 0x0000001fff037819 */ /* 0x000fc80000011610 */
[----:B------:R-:W-:-:S04]  /*03c0*/  LEA.HI.SX32 R16, R16, R3, 0x19 ;  /* 0x0000000310107211 */ /* 0x000fc800078fcaff */
[C---:B------:R-:W-:Y:S02]  /*03d0*/  VIMNMX R3, PT, PT, R16.reuse, 0xb, PT ;  /* 0x0000000b10037848 */ /* 0x040fe40003fe0100 */
[----:B------:R-:W-:-:S03]  /*03e0*/  VIMNMX R18, PT, PT, R16, 0x1, !PT ;  /* 0x0000000110127848 */ /* 0x000fc60007fe0100 */
[----:B------:R-:W-:-:S05]  /*03f0*/  VIADD R3, R3, 0x2 ;  /* 0x0000000203037836 */ /* 0x000fca0000000000 */
[----:B------:R-:W-:-:S13]  /*0400*/  ISETP.GT.AND P2, PT, R18, R3, PT ;  /* 0x000000031200720c */ /* 0x000fda0003f44270 */
[----:B------:R-:W-:Y:S05]  /*0410*/  @P2 BRA `(.L_x_3) ;  /* 0x0000000800602947 */ /* 0x000fea0003800000 */
[----:B------:R-:W-:Y:S02]  /*0420*/  VIADD R17, R18, 0xffffffff ;  /* 0xffffffff12117836 */ /* 0x000fe40000000000 */
[----:B------:R-:W-:-:S07]  /*0430*/  IMAD R22, R10, 0x1450, RZ ;  /* 0x000014500a167824 */ /* 0x000fce00078e02ff */
.L_x_17:
[----:B------:R-:W-:Y:S01]  /*0440*/  IMAD R3, R16, -0x190, R15 ;  /* 0xfffffe7010037824 */ /* 0x000fe200078e020f */
[----:B------:R-:W-:Y:S03]  /*0450*/  BSSY.RECONVERGENT B1, `(.L_x_4) ;  /* 0x0000088000017945 */ /* 0x000fe60003800200 */
[----:B------:R-:W-:-:S05]  /*0460*/  IMAD.HI R3, R3, 0x66666667, RZ ;  /* 0x6666666703037827 */ /* 0x000fca00078e02ff */
[----:B------:R-:W-:-:S04]  /*0470*/  SHF.R.U32.HI R18, RZ, 0x1f, R3 ;  /* 0x0000001fff127819 */ /* 0x000fc80000011603 */
[----:B------:R-:W-:-:S04]  /*0480*/  LEA.HI.SX32 R18, R3, R18, 0x1d ;  /* 0x0000001203127211 */ /* 0x000fc800078feaff */
[----:B------:R-:W-:-:S04]  /*0490*/  VIMNMX R24, PT, PT, R18, 0x1, !PT ;  /* 0x0000000112187848 */ /* 0x000fc80007fe0100 */
[----:B------:R-:W-:-:S13]  /*04a0*/  ISETP.GT.AND P2, PT, R24, R11, PT ;  /* 0x0000000b1800720c */ /* 0x000fda0003f44270 */
[----:B------:R-:W-:Y:S05]  /*04b0*/  @P2 BRA `(.L_x_5) ;  /* 0x0000000800042947 */ /* 0x000fea0003800000 */
[--C-:B------:R-:W-:Y:S02]  /*04c0*/  IMAD.IADD R18, R12, 0x1, R22.reuse ;  /* 0x000000010c127824 */ /* 0x100fe400078e0216 */
[----:B------:R-:W-:Y:S02]  /*04d0*/  VIADD R24, R24, 0xffffffff ;  /* 0xffffffff18187836 */ /* 0x000fe40000000000 */
[C---:B------:R-:W-:Y:S02]  /*04e0*/  IMAD R23, R17.reuse, 0x190, R22 ;  /* 0x0000019011177824 */ /* 0x040fe400078e0216 */
[----:B------:R-:W-:-:S07]  /*04f0*/  IMAD R25, R17, 0x190, R18 ;  /* 0x0000019011197824 */ /* 0x000fce00078e0212 */
.L_x_16:
[----:B------:R-:W-:Y:S01]  /*0500*/  ISETP.GT.AND P2, PT, R4, R5, PT ;  /* 0x000000050400720c */ /* 0x000fe20003f44270 */
[----:B------:R-:W-:-:S12]  /*0510*/  BSSY.RECONVERGENT B0, `(.L_x_6) ;  /* 0x0000078000007945 */ /* 0x000fd80003800200 */
[----:B------:R-:W-:Y:S05]  /*0520*/  @P2 BRA `(.L_x_7) ;  /* 0x0000000400d82947 */ /* 0x000fea0003800000 */
[----:B------:R-:W-:Y:S01]  /*0530*/  ISETP.GE.U32.AND P2, PT, R6, 0xf, PT ;  /* 0x0000000f0600780c */ /* 0x000fe20003f46070 */
[----:B------:R-:W-:Y:S01]  /*0540*/  BSSY.RECONVERGENT B4, `(.L_x_8) ;  /* 0x0000031000047945 */ /* 0x000fe20003800200 */
[----:B------:R-:W-:Y:S02]  /*0550*/  IMAD R26, R24, 0x14, R23 ;  /* 0x00000014181a7824 */ /* 0x000fe400078e0217 */
[----:B------:R-:W-:-:S09]  /*0560*/  IMAD.MOV.U32 R3, RZ, RZ, R12 ;  /* 0x000000ffff037224 */ /* 0x000fd200078e000c */
[----:B------:R-:W-:Y:S05]  /*0570*/  @!P2 BRA `(.L_x_9) ;  /* 0x0000000000b4a947 */ /* 0x000fea0003800000 */
[----:B------:R-:W-:Y:S01]  /*0580*/  IADD3 R33, P2, PT, R12, R26, RZ ;  /* 0x0000001a0c217210 */ /* 0x000fe20007f5e0ff */
[----:B------:R-:W-:Y:S01]  /*0590*/  BSSY.RECONVERGENT B5, `(.L_x_10) ;  /* 0x000002a000057945 */ /* 0x000fe20003800200 */
[----:B------:R-:W-:Y:S02]  /*05a0*/  IMAD R29, R24, 0x14, R25 ;  /* 0x00000014181d7824 */ /* 0x000fe400078e0219 */
[C---:B------:R-:W-:Y:S01]  /*05b0*/  LEA R30, P3, R33.reuse, R8, 0x2 ;  /* 0x00000008211e7211 */ /* 0x040fe200078610ff */
[----:B------:R-:W-:Y:S02]  /*05c0*/  IMAD.X R18, RZ, RZ, RZ, P2 ;  /* 0x000000ffff127224 */ /* 0x000fe400010e06ff */
[----:B------:R-:W-:Y:S02]  /*05d0*/  IMAD.MOV.U32 R3, RZ, RZ, R4 ;  /* 0x000000ffff037224 */ /* 0x000fe400078e0004 */
[----:B------:R-:W-:Y:S01]  /*05e0*/  IMAD.MOV.U32 R28, RZ, RZ, R14 ;  /* 0x000000ffff1c7224 */ /* 0x000fe200078e000e */
[----:B------:R-:W-:-:S07]  /*05f0*/  LEA.HI.X R33, R33, R9, R18, 0x2, P3 ;  /* 0x0000000921217211 */ /* 0x000fce00018f1412 */
.L_x_11:
[----:B------:R-:W0:Y:S01]  /*0600*/  LDC.64 R20, c[0x0][0x380] ;  /* 0x0000e000ff147b82 */ /* 0x000e220000000a00 */
[----:B------:R-:W-:Y:S02]  /*0610*/  IMAD.MOV.U32 R18, RZ, RZ, R30 ;  /* 0x000000ffff127224 */ /* 0x000fe400078e001e */
[----:B------:R-:W-:-:S05]  /*0620*/  IMAD.MOV.U32 R19, RZ, RZ, R33 ;  /* 0x000000ffff137224 */ /* 0x000fca00078e0021 */
[----:B------:R-:W2:Y:S04]  /*0630*/  LDG.E R30, desc[UR4][R18.64+-0x1c] ;  /* 0xffffe404121e7981 */ /* 0x000ea8000c1e1900 */
[----:B------:R-:W3:Y:S04]  /*0640*/  LDG.E R31, desc[UR4][R18.64+-0x18] ;  /* 0xffffe804121f7981 */ /* 0x000ee8000c1e1900 */
[----:B------:R-:W3:Y:S04]  /*0650*/  LDG.E R32, desc[UR4][R18.64+-0x14] ;  /* 0xffffec0412207981 */ /* 0x000ee8000c1e1900 */
[----:B------:R-:W4:Y:S01]  /*0660*/  LDG.E R34, desc[UR4][R18.64+-0x10] ;  /* 0xfffff00412227981 */ /* 0x000f22000c1e1900 */
[----:B0-----:R-:W-:-:S03]  /*0670*/  IMAD.WIDE.U32 R20, R29, 0x4, R20 ;  /* 0x000000041d147825 */ /* 0x001fc600078e0014 */
[----:B------:R-:W4:Y:S04]  /*0680*/  LDG.E R33, desc[UR4][R18.64+-0xc] ;  /* 0xfffff40412217981 */ /* 0x000f28000c1e1900 */
[----:B------:R-:W4:Y:S04]  /*0690*/  LDG.E R36, desc[UR4][R18.64+-0x8] ;  /* 0xfffff80412247981 */ /* 0x000f28000c1e1900 */
[----:B------:R-:W2:Y:S04]  /*06a0*/  LDG.E R20, desc[UR4][R20.64] ;  /* 0x0000000414147981 */ /* 0x000ea8000c1e1900 */
[----:B------:R-:W4:Y:S04]  /*06b0*/  LDG.E R35, desc[UR4][R18.64+-0x4] ;  /* 0xfffffc0412237981 */ /* 0x000f28000c1e1900 */
[----:B------:R-:W4:Y:S01]  /*06c0*/  LDG.E R21, desc[UR4][R18.64+0xc] ;  /* 0x00000c0412157981 */ /* 0x000f22000c1e1900 */
[----:B--2---:R-:W-:-:S03]  /*06d0*/  IADD3 R30, PT, PT, R30, R20, R27 ;  /* 0x000000141e1e7210 */ /* 0x004fc60007ffe01b */
[----:B------:R-:W2:Y:S01]  /*06e0*/  LDG.E R27, desc[UR4][R18.64+0x4] ;  /* 0x00000404121b7981 */ /* 0x000ea2000c1e1900 */
[----:B---3--:R-:W-:-:S03]  /*06f0*/  IADD3 R31, PT, PT, R32, R31, R30 ;  /* 0x0000001f201f7210 */ /* 0x008fc60007ffe01e */
[----:B------:R-:W2:Y:S01]  /*0700*/  LDG.E R30, desc[UR4][R18.64] ;  /* 0x00000004121e7981 */ /* 0x000ea2000c1e1900 */
[----:B----4-:R-:W-:-:S03]  /*0710*/  IADD3 R31, PT, PT, R33, R34, R31 ;  /* 0x00000022211f7210 */ /* 0x010fc60007ffe01f */
[----:B------:R-:W3:Y:S01]  /*0720*/  LDG.E R20, desc[UR4][R18.64+0x8] ;  /* 0x0000080412147981 */ /* 0x000ee2000c1e1900 */
[----:B------:R-:W-:-:S03]  /*0730*/  IADD3 R31, PT, PT, R35, R36, R31 ;  /* 0x00000024231f7210 */ /* 0x000fc60007ffe01f */
[----:B------:R-:W4:Y:S04]  /*0740*/  LDG.E R33, desc[UR4][R18.64+0x10] ;  /* 0x0000100412217981 */ /* 0x000f28000c1e1900 */
[----:B------:R-:W4:Y:S04]  /*0750*/  LDG.E R32, desc[UR4][R18.64+0x14] ;  /* 0x0000140412207981 */ /* 0x000f28000c1e1900 */
[----:B------:R-:W4:Y:S01]  /*0760*/  LDG.E R34, desc[UR4][R18.64+0x1c] ;  /* 0x00001c0412227981 */ /* 0x000f22000c1e1900 */
[----:B------:R-:W-:Y:S01]  /*0770*/  VIADD R28, R28, 0x10 ;  /* 0x000000101c1c7836 */ /* 0x000fe20000000000 */
[----:B--2---:R-:W-:-:S02]  /*0780*/  IADD3 R27, PT, PT, R27, R30, R31 ;  /* 0x0000001e1b1b7210 */ /* 0x004fc40007ffe01f */
[----:B------:R-:W2:Y:S02]  /*0790*/  LDG.E R31, desc[UR4][R18.64+0x18] ;  /* 0x00001804121f7981 */ /* 0x000ea4000c1e1900 */
[----:B------:R-:W-:Y:S02]  /*07a0*/  ISETP.NE.AND P2, PT, R28, RZ, PT ;  /* 0x000000ff1c00720c */ /* 0x000fe40003f45270 */
[----:B---3--:R-:W-:Y:S02]  /*07b0*/  IADD3 R20, PT, PT, R21, R20, R27 ;  /* 0x0000001415147210 */ /* 0x008fe40007ffe01b */
[----:B------:R-:W-:Y:S01]  /*07c0*/  IADD3 R30, P3, PT, R18, 0x40, RZ ;  /* 0x00000040121e7810 */ /* 0x000fe20007f7e0ff */
[----:B------:R-:W-:Y:S01]  /*07d0*/  VIADD R3, R3, 0x10 ;  /* 0x0000001003037836 */ /* 0x000fe20000000000 */
[----:B----4-:R-:W-:-:S03]  /*07e0*/  IADD3 R20, PT, PT, R32, R33, R20 ;  /* 0x0000002120147210 */ /* 0x010fc60007ffe014 */
[----:B------:R-:W-:Y:S02]  /*07f0*/  IMAD.X R33, RZ, RZ, R19, P3 ;  /* 0x000000ffff217224 */ /* 0x000fe400018e0613 */
[----:B------:R-:W-:Y:S01]  /*0800*/  VIADD R29, R29, 0x10 ;  /* 0x000000101d1d7836 */ /* 0x000fe20000000000 */
[----:B--2---:R-:W-:Y:S01]  /*0810*/  IADD3 R27, PT, PT, R34, R31, R20 ;  /* 0x0000001f221b7210 */ /* 0x004fe20007ffe014 */
[----:B------:R-:W-:Y:S06]  /*0820*/  @P2 BRA `(.L_x_11) ;  /* 0xfffffffc00742947 */ /* 0x000fec000383ffff */
[----:B------:R-:W-:Y:S05]  /*0830*/  BSYNC.RECONVERGENT B5 ;  /* 0x0000000000057941 */ /* 0x000fea0003800200 */
.L_x_10:
[----:B------:R-:W-:-:S07]  /*0840*/  VIADD R3, R3, 0xffffffff ;  /* 0xffffffff03037836 */ /* 0x000fce0000000000 */
.L_x_9:
[----:B------:R-:W-:Y:S05]  /*0850*/  BSYNC.RECONVERGENT B4 ;  /* 0x0000000000047941 */ /* 0x000fea0003800200 */
.L_x_8:
[----:B------:R-:W-:-:S05]  /*0860*/  VIADD R18, R6, 0x1 ;  /* 0x0000000106127836 */ /* 0x000fca0000000000 */
[----:B------:R-:W-:-:S04]  /*0870*/  LOP3.LUT R18, R18, 0xf, RZ, 0xc0, !PT ;  /* 0x0000000f12127812 */ /* 0x000fc800078ec0ff */
[----:B------:R-:W-:-:S13]  /*0880*/  ISETP.NE.AND P2, PT, R18, RZ, PT ;  /* 0x000000ff1200720c */ /* 0x000fda0003f45270 */
[----:B------:R-:W-:Y:S05]  /*0890*/  @!P2 BRA `(.L_x_7) ;  /* 0x0000000000fca947 */ /* 0x000fea0003800000 */
[----:B------:R-:W-:Y:S01]  /*08a0*/  BSSY.RECONVERGENT B4, `(.L_x_12) ;  /* 0x0000018000047945 */ /* 0x000fe20003800200 */
[----:B------:R-:W-:-:S03]  /*08b0*/  ISETP.NE.AND P2, PT, R7, RZ, PT ;  /* 0x000000ff0700720c */ /* 0x000fc60003f45270 */
[----:B------:R-:W-:Y:S10]  /*08c0*/  @!P0 BRA `(.L_x_13) ;  /* 0x0000000000548947 */ /* 0x000ff40003800000 */
[----:B------:R-:W0:Y:S01]  /*08d0*/  LDC.64 R20, c[0x0][0x380] ;  /* 0x0000e000ff147b82 */ /* 0x000e220000000a00 */
[----:B------:R-:W1:Y:S01]  /*08e0*/  LDCU.64 UR6, c[0x0][0x380] ;  /* 0x00007000ff0677ac */ /* 0x000e620008000a00 */
[C---:B------:R-:W-:Y:S01]  /*08f0*/  IADD3 R28, P3, PT, R26.reuse, R3, RZ ;  /* 0x000000031a1c7210 */ /* 0x040fe20007f7e0ff */
[----:B------:R-:W-:-:S04]  /*0900*/  IMAD.IADD R19, R26, 0x1, R3 ;  /* 0x000000011a137824 */ /* 0x000fc800078e0203 */
[----:B------:R-:W-:Y:S01]  /*0910*/  IMAD.X R29, RZ, RZ, RZ, P3 ;  /* 0x000000ffff1d7224 */ /* 0x000fe200018e06ff */
[----:B-1----:R-:W-:Y:S01]  /*0920*/  LEA R18, P3, R28, UR6, 0x2 ;  /* 0x000000061c127c11 */ /* 0x002fe2000f8610ff */
[----:B0-----:R-:W-:-:S03]  /*0930*/  IMAD.WIDE.U32 R20, R19, 0x4, R20 ;  /* 0x0000000413147825 */ /* 0x001fc600078e0014 */
[----:B------:R-:W-:-:S03]  /*0940*/  LEA.HI.X R19, R28, UR7, R29, 0x2, P3 ;  /* 0x000000071c137c11 */ /* 0x000fc600098f141d */
[----:B------:R-:W2:Y:S04]  /*0950*/  LDG.E R20, desc[UR4][R20.64] ;  /* 0x0000000414147981 */ /* 0x000ea8000c1e1900 */
[----:B------:R-:W2:Y:S04]  /*0960*/  LDG.E R28, desc[UR4][R18.64+0x4] ;  /* 0x00000404121c7981 */ /* 0x000ea8000c1e1900 */
[----:B------:R-:W3:Y:S04]  /*0970*/  LDG.E R29, desc[UR4][R18.64+0x8] ;  /* 0x00000804121d7981 */ /* 0x000ee8000c1e1900 */
[----:B------:R-:W3:Y:S04]  /*0980*/  LDG.E R30, desc[UR4][R18.64+0xc] ;  /* 0x00000c04121e7981 */ /* 0x000ee8000c1e1900 */
[----:B------:R-:W4:Y:S04]  /*0990*/  LDG.E R31, desc[UR4][R18.64+0x10] ;  /* 0x00001004121f7981 */ /* 0x000f28000c1e1900 */
[----:B------:R-:W4:Y:S04]  /*09a0*/  LDG.E R32, desc[UR4][R18.64+0x14] ;  /* 0x0000140412207981 */ /* 0x000f28000c1e1900 */
[----:B------:R-:W4:Y:S04]  /*09b0*/  LDG.E R33, desc[UR4][R18.64+0x18] ;  /* 0x0000180412217981 */ /* 0x000f28000c1e1900 */
[----:B------:R-:W4:Y:S01]  /*09c0*/  LDG.E R34, desc[UR4][R18.64+0x1c] ;  /* 0x00001c0412227981 */ /* 0x000f22000c1e1900 */
[----:B------:R-:W-:Y:S01]  /*09d0*/  VIADD R3, R3, 0x8 ;  /* 0x0000000803037836 */ /* 0x000fe20000000000 */
[----:B--2---:R-:W-:-:S04]  /*09e0*/  IADD3 R28, PT, PT, R28, R20, R27 ;  /* 0x000000141c1c7210 */ /* 0x004fc80007ffe01b */
[----:B---3--:R-:W-:-:S04]  /*09f0*/  IADD3 R28, PT, PT, R30, R29, R28 ;  /* 0x0000001d1e1c7210 */ /* 0x008fc80007ffe01c */
[----:B----4-:R-:W-:-:S04]  /*0a00*/  IADD3 R28, PT, PT, R32, R31, R28 ;  /* 0x0000001f201c7210 */ /* 0x010fc80007ffe01c */
[----:B------:R-:W-:-:S07]  /*0a10*/  IADD3 R27, PT, PT, R34, R33, R28 ;  /* 0x00000021221b7210 */ /* 0x000fce0007ffe01c */
.L_x_13:
[----:B------:R-:W-:Y:S05]  /*0a20*/  BSYNC.RECONVERGENT B4 ;  /* 0x0000000000047941 */ /* 0x000fea0003800200 */
.L_x_12:
        /* <DEDUP_REMOVED lines=15> */
[----:B------:R-:W3:Y:S01]  /*0b20*/  LDG.E R29, desc[UR4][R18.64+0xc] ;  /* 0x00000c04121d7981 */ /* 0x000ee2000c1e1900 */
[----:B------:R-:W-:Y:S01]  /*0b30*/  VIADD R3, R3, 0x4 ;  /* 0x0000000403037836 */ /* 0x000fe20000000000 */
[----:B--2---:R-:W-:-:S04]  /*0b40*/  IADD3 R27, PT, PT, R28, R20, R27 ;  /* 0x000000141c1b7210 */ /* 0x004fc80007ffe01b */
[----:B---3--:R-:W-:-:S07]  /*0b50*/  IADD3 R27, PT, PT, R29, R30, R27 ;  /* 0x0000001e1d1b7210 */ /* 0x008fce0007ffe01b */
.L_x_15:
[----:B------:R-:W-:Y:S05]  /*0b60*/  BSYNC.RECONVERGENT B4 ;  /* 0x0000000000047941 */ /* 0x000fea0003800200 */
.L_x_14:
[----:B------:R-:W-:Y:S05]  /*0b70*/  @!P2 BRA `(.L_x_7) ;  /* 0x000000000044a947 */ /* 0x000fea0003800000 */
[----:B------:R-:W0:Y:S01]  /*0b80*/  LDC.64 R18, c[0x0][0x380] ;  /* 0x0000e000ff127b82 */ /* 0x000e220000000a00 */
[----:B------:R-:W-:-:S04]  /*0b90*/  IMAD.IADD R21, R26, 0x1, R3 ;  /* 0x000000011a157824 */ /* 0x000fc800078e0203 */
[----:B0-----:R-:W-:-:S06]  /*0ba0*/  IMAD.WIDE.U32 R18, R21, 0x4, R18 ;  /* 0x0000000415127825 */ /* 0x001fcc00078e0012 */
[----:B------:R-:W2:Y:S01]  /*0bb0*/  LDG.E R18, desc[UR4][R18.64] ;  /* 0x0000000412127981 */ /* 0x000ea2000c1e1900 */
[----:B------:R-:W-:Y:S01]  /*0bc0*/  ISETP.NE.AND P2, PT, R13, 0x1, PT ;  /* 0x000000010d00780c */ /* 0x000fe20003f45270 */
[----:B--2---:R-:W-:-:S12]  /*0bd0*/  IMAD.IADD R27, R27, 0x1, R18 ;  /* 0x000000011b1b7824 */ /* 0x004fd800078e0212 */
[----:B------:R-:W-:Y:S05]  /*0be0*/  @!P2 BRA `(.L_x_7) ;  /* 0x000000000028a947 */ /* 0x000fea0003800000 */
[----:B------:R-:W0:Y:S01]  /*0bf0*/  LDCU.64 UR6, c[0x0][0x380] ;  /* 0x00007000ff0677ac */ /* 0x000e220008000a00 */
[----:B------:R-:W-:-:S05]  /*0c00*/  IADD3 R26, P2, PT, R26, R3, RZ ;  /* 0x000000031a1a7210 */ /* 0x000fca0007f5e0ff */
[----:B------:R-:W-:Y:S01]  /*0c10*/  IMAD.X R3, RZ, RZ, RZ, P2 ;  /* 0x000000ffff037224 */ /* 0x000fe200010e06ff */
[----:B------:R-:W-:Y:S02]  /*0c20*/  ISETP.NE.AND P2, PT, R13, 0x2, PT ;  /* 0x000000020d00780c */ /* 0x000fe40003f45270 */
[----:B0-----:R-:W-:-:S04]  /*0c30*/  LEA R18, P3, R26, UR6, 0x2 ;  /* 0x000000061a127c11 */ /* 0x001fc8000f8610ff */
[----:B------:R-:W-:-:S05]  /*0c40*/  LEA.HI.X R19, R26, UR7, R3, 0x2, P3 ;  /* 0x000000071a137c11 */ /* 0x000fca00098f1403 */
[----:B------:R-:W2:Y:S04]  /*0c50*/  LDG.E R20, desc[UR4][R18.64+0x4] ;  /* 0x0000040412147981 */ /* 0x000ea8000c1e1900 */
[----:B------:R-:W3:Y:S01]  /*0c60*/  @P2 LDG.E R26, desc[UR4][R18.64+0x8] ;  /* 0x00000804121a2981 */ /* 0x000ee2000c1e1900 */
[----:B--2---:R-:W-:-:S04]  /*0c70*/  IMAD.IADD R27, R27, 0x1, R20 ;  /* 0x000000011b1b7824 */ /* 0x004fc800078e0214 */
[----:B---3--:R-:W-:-:S07]  /*0c80*/  @P2 IMAD.IADD R27, R27, 0x1, R26 ;  /* 0x000000011b1b2824 */ /* 0x008fce00078e021a */
.L_x_7:
[----:B------:R-:W-:Y:S05]  /*0c90*/  BSYNC.RECONVERGENT B0 ;  /* 0x0000000000007941 */ /* 0x000fea0003800200 */
.L_x_6:
[----:B------:R-:W-:-:S05]  /*0ca0*/  VIADD R24, R24, 0x1 ;  /* 0x0000000118187836 */ /* 0x000fca0000000000 */
[----:B------:R-:W-:-:S13]  /*0cb0*/  ISETP.GE.AND P2, PT, R24, R11, PT ;  /* 0x0000000b1800720c */ /* 0x000fda0003f46270 */
[----:B------:R-:W-:Y:S05]  /*0cc0*/  @!P2 BRA `(.L_x_16) ;  /* 0xfffffff8000ca947 */ /* 0x000fea000383ffff */
.L_x_5:
[----:B------:R-:W-:Y:S05]  /*0cd0*/  BSYNC.RECONVERGENT B1 ;  /* 0x0000000000017941 */ /* 0x000fea0003800200 */
.L_x_4:
[----:B------:R-:W-:-:S04]  /*0ce0*/  IMAD.HI R3, R0, 0x64d319ff, RZ ;  /* 0x64d319ff00037827 */ /* 0x000fc800078e02ff */
[----:B------:R-:W-:Y:S01]  /*0cf0*/  VIADD R17, R17, 0x1 ;  /* 0x0000000111117836 */ /* 0x000fe20000000000 */
[----:B------:R-:W-:-:S04]  /*0d00*/  SHF.R.U32.HI R18, RZ, 0x1f, R3 ;  /* 0x0000001fff127819 */ /* 0x000fc80000011603 */
[----:B------:R-:W-:-:S05]  /*0d10*/  LEA.HI.SX32 R3, R3, R18, 0x15 ;  /* 0x0000001203037211 */ /* 0x000fca00078faaff */
[----:B------:R-:W-:-:S04]  /*0d20*/  IMAD R3, R3, -0x1450, R0 ;  /* 0xffffebb003037824 */ /* 0x000fc800078e0200 */
[----:B------:R-:W-:-:S05]  /*0d30*/  IMAD.HI R3, R3, 0x51eb851f, RZ ;  /* 0x51eb851f03037827 */ /* 0x000fca00078e02ff */
[----:B------:R-:W-:-:S04]  /*0d40*/  SHF.R.U32.HI R18, RZ, 0x1f, R3 ;  /* 0x0000001fff127819 */ /* 0x000fc80000011603 */
[----:B------:R-:W-:-:S04]  /*0d50*/  LEA.HI.SX32 R18, R3, R18, 0x19 ;  /* 0x0000001203127211 */ /* 0x000fc800078fcaff */
[----:B------:R-:W-:-:S05]  /*0d60*/  VIMNMX R18, PT, PT, R18, 0xb, PT ;  /* 0x0000000b12127848 */ /* 0x000fca0003fe0100 */
[----:B------:R-:W-:-:S05]  /*0d70*/  VIADD R18, R18, 0x2 ;  /* 0x0000000212127836 */ /* 0x000fca0000000000 */
[----:B------:R-:W-:-:S13]  /*0d80*/  ISETP.GE.AND P2, PT, R17, R18, PT ;  /* 0x000000121100720c */ /* 0x000fda0003f46270 */
[----:B------:R-:W-:Y:S05]  /*0d90*/  @!P2 BRA `(.L_x_17) ;  /* 0xfffffff400a8a947 */ /* 0x000fea000383ffff */
.L_x_3:
[----:B------:R-:W-:Y:S05]  /*0da0*/  BSYNC.RECONVERGENT B2 ;  /* 0x0000000000027941 */ /* 0x000fea0003800200 */
.L_x_2:
[----:B------:R-:W-:-:S04]  /*0db0*/  IMAD.HI R3, R0, 0x64d319ff, RZ ;  /* 0x64d319ff00037827 */ /* 0x000fc800078e02ff */
[----:B------:R-:W-:Y:S01]  /*0dc0*/  VIADD R10, R10, 0x1 ;  /* 0x000000010a0a7836 */ /* 0x000fe20000000000 */
[----:B------:R-:W-:-:S04]  /*0dd0*/  SHF.R.U32.HI R16, RZ, 0x1f, R3 ;  /* 0x0000001fff107819 */ /* 0x000fc80000011603 */
[----:B------:R-:W-:-:S04]  /*0de0*/  LEA.HI.SX32 R16, R3, R16, 0x15 ;  /* 0x0000001003107211 */ /* 0x000fc800078faaff */
[----:B------:R-:W-:-:S05]  /*0df0*/  VIMNMX R16, PT, PT, R16, 0xb, PT ;  /* 0x0000000b10107848 */ /* 0x000fca0003fe0100 */
[----:B------:R-:W-:-:S05]  /*0e00*/  VIADD R3, R16, 0x2 ;  /* 0x0000000210037836 */ /* 0x000fca0000000000 */
[----:B------:R-:W-:-:S13]  /*0e10*/  ISETP.GE.AND P2, PT, R10, R3, PT ;  /* 0x000000030a00720c */ /* 0x000fda0003f46270 */
[----:B------:R-:W-:Y:S05]  /*0e20*/  @!P2 BRA `(.L_x_18) ;  /* 0xfffffff40048a947 */ /* 0x000fea000383ffff */
.L_x_1:
[----:B------:R-:W-:Y:S05]  /*0e30*/  BSYNC.RECONVERGENT B3 ;  /* 0x0000000000037941 */ /* 0x000fea0003800200 */
.L_x_0:
[----:B-----5:R-:W-:Y:S01]  /*0e40*/  ISETP.NE.AND P0, PT, R2, RZ, PT ;  /* 0x000000ff0200720c */ /* 0x020fe20003f05270 */
[----:B------:R-:W-:Y:S01]  /*0e50*/  BSSY.RECONVERGENT B0, `(.L_x_19) ;  /* 0x000000b000007945 */ /* 0x000fe20003800200 */
[----:B------:R-:W-:-:S11]  /*0e60*/  IMAD.IADD R27, R27, 0x1, -R2 ;  /* 0x000000011b1b7824 */ /* 0x000fd600078e0a02 */
[----:B------:R-:W-:Y:S05]  /*0e70*/  @!P0 BRA `(.L_x_20) ;  /* 0x0000000000188947 */ /* 0x000fea0003800000 */
[----:B------:R-:W-:-:S13]  /*0e80*/  ISETP.NE.AND P0, PT, R2, 0x1, PT ;  /* 0x000000010200780c */ /* 0x000fda0003f05270 */
[----:B------:R-:W-:Y:S05]  /*0e90*/  @P0 BRA `(.L_x_21) ;  /* 0x0000000000180947 */ /* 0x000fea0003800000 */
[----:B------:R-:W-:-:S04]  /*0ea0*/  LOP3.LUT R2, R27, 0xfffffffe, RZ, 0xc0, !PT ;  /* 0xfffffffe1b027812 */ /* 0x000fc800078ec0ff */
[----:B------:R-:W-:-:S04]  /*0eb0*/  ISETP.NE.AND P0, PT, R2, 0x2, PT ;  /* 0x000000020200780c */ /* 0x000fc80003f05270 */
[----:B------:R-:W-:Y:S01]  /*0ec0*/  SEL R2, RZ, 0x1, P0 ;  /* 0x00000001ff027807 */ /* 0x000fe20000000000 */
[----:B------:R-:W-:Y:S08]  /*0ed0*/  BRA `(.L_x_21) ;  /* 0x0000000000087947 */ /* 0x000ff00003800000 */
.L_x_20:
[----:B------:R-:W-:-:S04]  /*0ee0*/  ISETP.NE.AND P0, PT, R27, 0x3, PT ;  /* 0x000000031b00780c */ /* 0x000fc80003f05270 */
[----:B------:R-:W-:-:S09]  /*0ef0*/  SEL R2, RZ, 0x1, P0 ;  /* 0x00000001ff027807 */ /* 0x000fd20000000000 */
.L_x_21:
[----:B------:R-:W-:Y:S05]  /*0f00*/  BSYNC.RECONVERGENT B0 ;  /* 0x0000000000007941 */ /* 0x000fea0003800200 */
.L_x_19:
[----:B------:R-:W0:Y:S02]  /*0f10*/  LDC.64 R4, c[0x0][0x388] ;  /* 0x0000e200ff047b82 */ /* 0x000e240000000a00 */
[----:B0-----:R-:W-:-:S05]  /*0f20*/  IMAD.WIDE R4, R0, 0x4, R4 ;  /* 0x0000000400047825 */ /* 0x001fca00078e0204 */
[----:B------:R-:W-:Y:S01]  /*0f30*/  STG.E desc[UR4][R4.64], R2 ;  /* 0x0000000204007986 */ /* 0x000fe2000c101904 */
[----:B------:R-:W-:Y:S05]  /*0f40*/  EXIT ;  /* 0x000000000000794d */ /* 0x000fea0003800000 */
.L_x_22:
[----:B------:R-:W-:-:S00]  /*0f50*/  BRA `(.L_x_22) ;  /* 0xfffffffc00fc7947 */ /* 0x000fc0000383ffff */
[----:B------:R-:W-:-:S00]  /*0f60*/  NOP ;  /* 0x0000000000007918 */ /* 0x000fc00000000000 */
        /* <DEDUP_REMOVED lines=9> */
.L_x_23:


//--------------------- .nv.shared.reserved.0     --------------------------
	.section	.nv.shared.reserved.0,"aw",@nobits
	.weak		__nv_reservedSMEM_offset_0_alias
	.size		__nv_reservedSMEM_offset_0_alias, 0, 64
	.other		__nv_reservedSMEM_offset_0_alias,@"STO_CUDA_RESERVED_SHARED STV_DEFAULT"
__nv_reservedSMEM_offset_0_alias:
	.zero		0
	.zero		64


//--------------------- .nv.constant0._Z4stepPKiPi --------------------------
	.section	.nv.constant0._Z4stepPKiPi,"a",@progbits
	.sectionflags	@""
	.align	4
.nv.constant0._Z4stepPKiPi:
	.zero		912


//--------------------- SYMBOLS --------------------------

	.type		.nv.reservedSmem.offset0,@object
	.size		.nv.reservedSmem.offset0,0x4
